//
// Generated by NVIDIA NVVM Compiler
//
// Compiler Build ID: CL-36424714
// Cuda compilation tools, release 13.0, V13.0.88
// Based on NVVM 20.0.0
//

.version 9.0
.target sm_100
.address_size 64

	// .globl	_Z17matrixMultiplyGPUPfS_S_i
.global .align 4 .b8 __cudart_i2opi_f[24] = {65, 144, 67, 60, 153, 149, 98, 219, 192, 221, 52, 245, 209, 87, 39, 252, 41, 21, 68, 78, 110, 131, 249, 162};

.visible .entry _Z17matrixMultiplyGPUPfS_S_i(
	.param .u64 .ptr .align 1 _Z17matrixMultiplyGPUPfS_S_i_param_0,
	.param .u64 .ptr .align 1 _Z17matrixMultiplyGPUPfS_S_i_param_1,
	.param .u64 .ptr .align 1 _Z17matrixMultiplyGPUPfS_S_i_param_2,
	.param .u32 _Z17matrixMultiplyGPUPfS_S_i_param_3
)
{
	.local .align 4 .b8 	__local_depot0[28];
	.reg .b64 	%SP;
	.reg .b64 	%SPL;
	.reg .pred 	%p<19>;
	.reg .b32 	%r<97>;
	.reg .b32 	%f<54>;
	.reg .b64 	%rd<50>;
	.reg .b64 	%fd<5>;

	mov.u64 	%SPL, __local_depot0;
	ld.param.u64 	%rd15, [_Z17matrixMultiplyGPUPfS_S_i_param_0];
	ld.param.u64 	%rd16, [_Z17matrixMultiplyGPUPfS_S_i_param_1];
	ld.param.u64 	%rd17, [_Z17matrixMultiplyGPUPfS_S_i_param_2];
	ld.param.u32 	%r33, [_Z17matrixMultiplyGPUPfS_S_i_param_3];
	add.u64 	%rd1, %SPL, 0;
	add.u64 	%rd2, %SPL, 0;
	mov.u32 	%r34, %ctaid.y;
	mov.u32 	%r35, %ntid.y;
	mov.u32 	%r36, %tid.y;
	mad.lo.s32 	%r1, %r34, %r35, %r36;
	mov.u32 	%r37, %ctaid.x;
	mov.u32 	%r38, %ntid.x;
	mov.u32 	%r39, %tid.x;
	mad.lo.s32 	%r2, %r37, %r38, %r39;
	max.s32 	%r40, %r1, %r2;
	setp.ge.s32 	%p1, %r40, %r33;
	@%p1 bra 	$L__BB0_20;
	mul.lo.s32 	%r3, %r33, %r1;
	cvta.to.global.u64 	%rd3, %rd15;
	cvta.to.global.u64 	%rd4, %rd16;
	mov.f32 	%f51, 0f00000000;
	mov.b32 	%r88, 0;
	mov.u64 	%rd34, __cudart_i2opi_f;
$L__BB0_2:
	add.s32 	%r42, %r88, %r3;
	mul.wide.u32 	%rd20, %r42, 4;
	add.s64 	%rd21, %rd3, %rd20;
	ld.global.f32 	%f14, [%rd21];
	mad.lo.s32 	%r43, %r88, %r33, %r2;
	mul.wide.s32 	%rd22, %r43, 4;
	add.s64 	%rd23, %rd4, %rd22;
	ld.global.f32 	%f15, [%rd23];
	fma.rn.f32 	%f2, %f14, %f15, %f51;
	mul.f32 	%f16, %f2, 0f3F22F983;
	cvt.rni.s32.f32 	%r96, %f16;
	cvt.rn.f32.s32 	%f17, %r96;
	fma.rn.f32 	%f18, %f17, 0fBFC90FDA, %f2;
	fma.rn.f32 	%f19, %f17, 0fB3A22168, %f18;
	fma.rn.f32 	%f53, %f17, 0fA7C234C5, %f19;
	abs.f32 	%f4, %f2;
	setp.ltu.f32 	%p2, %f4, 0f47CE4780;
	mov.u32 	%r92, %r96;
	mov.f32 	%f52, %f53;
	@%p2 bra 	$L__BB0_10;
	setp.neu.f32 	%p3, %f4, 0f7F800000;
	@%p3 bra 	$L__BB0_5;
	mov.f32 	%f22, 0f00000000;
	mul.rn.f32 	%f52, %f2, %f22;
	mov.b32 	%r92, 0;
	bra.uni 	$L__BB0_10;
$L__BB0_5:
	mov.b32 	%r6, %f2;
	shl.b32 	%r45, %r6, 8;
	or.b32  	%r7, %r45, -2147483648;
	mov.b64 	%rd48, 0;
	mov.b32 	%r89, 0;
	mov.u64 	%rd46, %rd34;
	mov.u64 	%rd47, %rd2;
$L__BB0_6:
	.pragma "nounroll";
	ld.global.nc.u32 	%r46, [%rd46];
	mad.wide.u32 	%rd26, %r46, %r7, %rd48;
	shr.u64 	%rd48, %rd26, 32;
	st.local.u32 	[%rd47], %rd26;
	add.s32 	%r89, %r89, 1;
	add.s64 	%rd47, %rd47, 4;
	add.s64 	%rd46, %rd46, 4;
	setp.ne.s32 	%p4, %r89, 6;
	@%p4 bra 	$L__BB0_6;
	shr.u32 	%r47, %r6, 23;
	st.local.u32 	[%rd2+24], %rd48;
	and.b32  	%r10, %r47, 31;
	and.b32  	%r48, %r47, 224;
	add.s32 	%r49, %r48, -128;
	shr.u32 	%r50, %r49, 5;
	mul.wide.u32 	%rd27, %r50, 4;
	sub.s64 	%rd11, %rd2, %rd27;
	ld.local.u32 	%r90, [%rd11+24];
	ld.local.u32 	%r91, [%rd11+20];
	setp.eq.s32 	%p5, %r10, 0;
	@%p5 bra 	$L__BB0_9;
	shf.l.wrap.b32 	%r90, %r91, %r90, %r10;
	ld.local.u32 	%r51, [%rd11+16];
	shf.l.wrap.b32 	%r91, %r51, %r91, %r10;
$L__BB0_9:
	shr.u32 	%r52, %r90, 30;
	shf.l.wrap.b32 	%r53, %r91, %r90, 2;
	shl.b32 	%r54, %r91, 2;
	shr.u32 	%r55, %r53, 31;
	add.s32 	%r56, %r55, %r52;
	neg.s32 	%r57, %r56;
	setp.lt.s32 	%p6, %r6, 0;
	selp.b32 	%r92, %r57, %r56, %p6;
	xor.b32  	%r58, %r53, %r6;
	shr.s32 	%r59, %r53, 31;
	xor.b32  	%r60, %r59, %r53;
	xor.b32  	%r61, %r59, %r54;
	cvt.u64.u32 	%rd28, %r60;
	shl.b64 	%rd29, %rd28, 32;
	cvt.u64.u32 	%rd30, %r61;
	or.b64  	%rd31, %rd29, %rd30;
	cvt.rn.f64.s64 	%fd1, %rd31;
	mul.f64 	%fd2, %fd1, 0d3BF921FB54442D19;
	cvt.rn.f32.f64 	%f20, %fd2;
	neg.f32 	%f21, %f20;
	setp.lt.s32 	%p7, %r58, 0;
	selp.f32 	%f52, %f21, %f20, %p7;
$L__BB0_10:
	setp.ltu.f32 	%p8, %f4, 0f47CE4780;
	mul.rn.f32 	%f23, %f52, %f52;
	and.b32  	%r63, %r92, 1;
	setp.eq.b32 	%p9, %r63, 1;
	selp.f32 	%f24, 0f3F800000, %f52, %p9;
	fma.rn.f32 	%f25, %f23, %f24, 0f00000000;
	fma.rn.f32 	%f26, %f23, 0f37CBAC00, 0fBAB607ED;
	selp.f32 	%f27, %f26, 0fB94D4153, %p9;
	selp.f32 	%f28, 0f3D2AAABB, 0f3C0885E4, %p9;
	fma.rn.f32 	%f29, %f27, %f23, %f28;
	selp.f32 	%f30, 0fBEFFFFFF, 0fBE2AAAA8, %p9;
	fma.rn.f32 	%f31, %f29, %f23, %f30;
	fma.rn.f32 	%f32, %f31, %f25, %f24;
	and.b32  	%r64, %r92, 2;
	setp.eq.s32 	%p10, %r64, 0;
	mov.f32 	%f33, 0f00000000;
	sub.f32 	%f34, %f33, %f32;
	selp.f32 	%f8, %f32, %f34, %p10;
	@%p8 bra 	$L__BB0_18;
	setp.neu.f32 	%p11, %f4, 0f7F800000;
	@%p11 bra 	$L__BB0_13;
	mov.f32 	%f37, 0f00000000;
	mul.rn.f32 	%f53, %f2, %f37;
	mov.b32 	%r96, 0;
	bra.uni 	$L__BB0_18;
$L__BB0_13:
	mov.b32 	%r19, %f2;
	shl.b32 	%r66, %r19, 8;
	or.b32  	%r20, %r66, -2147483648;
	mov.b64 	%rd49, 0;
	mov.b32 	%r93, 0;
$L__BB0_14:
	.pragma "nounroll";
	mul.wide.u32 	%rd33, %r93, 4;
	add.s64 	%rd35, %rd34, %rd33;
	ld.global.nc.u32 	%r67, [%rd35];
	mad.wide.u32 	%rd36, %r67, %r20, %rd49;
	shr.u64 	%rd49, %rd36, 32;
	add.s64 	%rd37, %rd1, %rd33;
	st.local.u32 	[%rd37], %rd36;
	add.s32 	%r93, %r93, 1;
	setp.ne.s32 	%p12, %r93, 6;
	@%p12 bra 	$L__BB0_14;
	shr.u32 	%r68, %r19, 23;
	st.local.u32 	[%rd1+24], %rd49;
	and.b32  	%r23, %r68, 31;
	and.b32  	%r69, %r68, 224;
	add.s32 	%r70, %r69, -128;
	shr.u32 	%r71, %r70, 5;
	mul.wide.u32 	%rd38, %r71, 4;
	sub.s64 	%rd14, %rd1, %rd38;
	ld.local.u32 	%r94, [%rd14+24];
	ld.local.u32 	%r95, [%rd14+20];
	setp.eq.s32 	%p13, %r23, 0;
	@%p13 bra 	$L__BB0_17;
	shf.l.wrap.b32 	%r94, %r95, %r94, %r23;
	ld.local.u32 	%r72, [%rd14+16];
	shf.l.wrap.b32 	%r95, %r72, %r95, %r23;
$L__BB0_17:
	shr.u32 	%r73, %r94, 30;
	shf.l.wrap.b32 	%r74, %r95, %r94, 2;
	shl.b32 	%r75, %r95, 2;
	shr.u32 	%r76, %r74, 31;
	add.s32 	%r77, %r76, %r73;
	neg.s32 	%r78, %r77;
	setp.lt.s32 	%p14, %r19, 0;
	selp.b32 	%r96, %r78, %r77, %p14;
	xor.b32  	%r79, %r74, %r19;
	shr.s32 	%r80, %r74, 31;
	xor.b32  	%r81, %r80, %r74;
	xor.b32  	%r82, %r80, %r75;
	cvt.u64.u32 	%rd39, %r81;
	shl.b64 	%rd40, %rd39, 32;
	cvt.u64.u32 	%rd41, %r82;
	or.b64  	%rd42, %rd40, %rd41;
	cvt.rn.f64.s64 	%fd3, %rd42;
	mul.f64 	%fd4, %fd3, 0d3BF921FB54442D19;
	cvt.rn.f32.f64 	%f35, %fd4;
	neg.f32 	%f36, %f35;
	setp.lt.s32 	%p15, %r79, 0;
	selp.f32 	%f53, %f36, %f35, %p15;
$L__BB0_18:
	add.s32 	%r84, %r96, 1;
	mul.rn.f32 	%f38, %f53, %f53;
	and.b32  	%r85, %r96, 1;
	setp.eq.b32 	%p16, %r85, 1;
	selp.f32 	%f39, %f53, 0f3F800000, %p16;
	fma.rn.f32 	%f40, %f38, %f39, 0f00000000;
	fma.rn.f32 	%f41, %f38, 0f37CBAC00, 0fBAB607ED;
	selp.f32 	%f42, 0fB94D4153, %f41, %p16;
	selp.f32 	%f43, 0f3C0885E4, 0f3D2AAABB, %p16;
	fma.rn.f32 	%f44, %f42, %f38, %f43;
	selp.f32 	%f45, 0fBE2AAAA8, 0fBEFFFFFF, %p16;
	fma.rn.f32 	%f46, %f44, %f38, %f45;
	fma.rn.f32 	%f47, %f46, %f40, %f39;
	and.b32  	%r86, %r84, 2;
	setp.eq.s32 	%p17, %r86, 0;
	mov.f32 	%f48, 0f00000000;
	sub.f32 	%f49, %f48, %f47;
	selp.f32 	%f50, %f47, %f49, %p17;
	add.f32 	%f51, %f8, %f50;
	add.s32 	%r88, %r88, 1;
	setp.ne.s32 	%p18, %r88, %r33;
	@%p18 bra 	$L__BB0_2;
	add.s32 	%r87, %r3, %r2;
	cvta.to.global.u64 	%rd43, %rd17;
	mul.wide.s32 	%rd44, %r87, 4;
	add.s64 	%rd45, %rd43, %rd44;
	st.global.f32 	[%rd45], %f51;
$L__BB0_20:
	ret;

}


// ===== COMPILED SASS (sm_100) =====

	.target	sm_100

	.elftype	@"ET_EXEC"


//--------------------- .note.nv.tkinfo           --------------------------
	.section	.note.nv.tkinfo,"",@"SHT_NOTE"
	.sectionflags	@"SHF_NOTE_NV_TKINFO"
	.tkinfo
        /*0018*/ 	.word	0x00000002
        /*0030*/ 	.string	""
        /*0030*/ 	.string	"ptxas"
        /*0030*/ 	.string	"Cuda compilation tools, release 13.0, V13.0.88"
        /*0030*/ 	.string	"Build cuda_13.0.r13.0/compiler.36424714_0"
        /*0030*/ 	.string	"-arch sm_100 -m 64 "



//--------------------- .note.nv.cuinfo           --------------------------
	.section	.note.nv.cuinfo,"",@"SHT_NOTE"
	.sectionflags	@"SHF_NOTE_NV_CUINFO"
        /*0018*/ 	.short	0x0002
        /*001a*/ 	.short	0x0064
        /*001c*/ 	.short	0x0082
	.zero		2


//--------------------- .nv.info                  --------------------------
	.section	.nv.info,"",@"SHT_CUDA_INFO"
	.align	4


	//----- nvinfo : EIATTR_REGCOUNT
	.align		4
        /*0000*/ 	.byte	0x04, 0x2f
        /*0002*/ 	.short	(.L_2 - .L_1)
	.align		4
.L_1:
        /*0004*/ 	.word	index@(_Z17matrixMultiplyGPUPfS_S_i)
        /*0008*/ 	.word	0x0000001e


	//----- nvinfo : EIATTR_FRAME_SIZE
	.align		4
.L_2:
        /*000c*/ 	.byte	0x04, 0x11
        /*000e*/ 	.short	(.L_4 - .L_3)
	.align		4
.L_3:
        /*0010*/ 	.word	index@(_Z17matrixMultiplyGPUPfS_S_i)
        /*0014*/ 	.word	0x00000000


	//----- nvinfo : EIATTR_MIN_STACK_SIZE
	.align		4
.L_4:
        /*0018*/ 	.byte	0x04, 0x12
        /*001a*/ 	.short	(.L_6 - .L_5)
	.align		4
.L_5:
        /*001c*/ 	.word	index@(_Z17matrixMultiplyGPUPfS_S_i)
        /*0020*/ 	.word	0x00000000
.L_6:


//--------------------- .nv.compat                --------------------------
	.section	.nv.compat,"",@"SHT_CUDA_COMPAT_INFO"
	.align	4
        /*0000*/ 	.byte	0x02, 0x09, 0x00, 0x00, 0x02, 0x02, 0x01, 0x00, 0x02, 0x05, 0x05, 0x00, 0x03, 0x07, 0x01, 0x01
        /*0010*/ 	.byte	0x02, 0x03, 0x00, 0x00, 0x02, 0x06, 0x01, 0x00, 0x04, 0x0b, 0x08, 0x00, 0x01, 0x00, 0x00, 0x00
        /*0020*/ 	.byte	0x00, 0x00, 0x00, 0x00


//--------------------- .nv.info._Z17matrixMultiplyGPUPfS_S_i --------------------------
	.section	.nv.info._Z17matrixMultiplyGPUPfS_S_i,"",@"SHT_CUDA_INFO"
	.sectionflags	@""
	.align	4


	//----- nvinfo : EIATTR_CUDA_API_VERSION
	.align		4
        /*0000*/ 	.byte	0x04, 0x37
        /*0002*/ 	.short	(.L_8 - .L_7)
.L_7:
        /*0004*/ 	.word	0x00000082


	//----- nvinfo : EIATTR_KPARAM_INFO
	.align		4
.L_8:
        /*0008*/ 	.byte	0x04, 0x17
        /*000a*/ 	.short	(.L_10 - .L_9)
.L_9:
        /*000c*/ 	.word	0x00000000
        /*0010*/ 	.short	0x0003
        /*0012*/ 	.short	0x0018
        /*0014*/ 	.byte	0x00, 0xf0, 0x11, 0x00


	//----- nvinfo : EIATTR_KPARAM_INFO
	.align		4
.L_10:
        /*0018*/ 	.byte	0x04, 0x17
        /*001a*/ 	.short	(.L_12 - .L_11)
.L_11:
        /*001c*/ 	.word	0x00000000
        /*0020*/ 	.short	0x0002
        /*0022*/ 	.short	0x0010
        /*0024*/ 	.byte	0x00, 0xf5, 0x21, 0x00


	//----- nvinfo : EIATTR_KPARAM_INFO
	.align		4
.L_12:
        /*0028*/ 	.byte	0x04, 0x17
        /*002a*/ 	.short	(.L_14 - .L_13)
.L_13:
        /*002c*/ 	.word	0x00000000
        /*0030*/ 	.short	0x0001
        /*0032*/ 	.short	0x0008
        /*0034*/ 	.byte	0x00, 0xf5, 0x21, 0x00


	//----- nvinfo : EIATTR_KPARAM_INFO
	.align		4
.L_14:
        /*0038*/ 	.byte	0x04, 0x17
        /*003a*/ 	.short	(.L_16 - .L_15)
.L_15:
        /*003c*/ 	.word	0x00000000
        /*0040*/ 	.short	0x0000
        /*0042*/ 	.short	0x0000
        /*0044*/ 	.byte	0x00, 0xf5, 0x21, 0x00


	//----- nvinfo : EIATTR_SPARSE_MMA_MASK
	.align		4
.L_16:
        /*0048*/ 	.byte	0x03, 0x50
        /*004a*/ 	.short	0x0000


	//----- nvinfo : EIATTR_MAXREG_COUNT
	.align		4
        /*004c*/ 	.byte	0x03, 0x1b
        /*004e*/ 	.short	0x00ff


	//----- nvinfo : EIATTR_MERCURY_ISA_VERSION
	.align		4
        /*0050*/ 	.byte	0x03, 0x5f
        /*0052*/ 	.short	0x0101


	//----- nvinfo : EIATTR_VRC_CTA_INIT_COUNT
	.align		4
        /*0054*/ 	.byte	0x02, 0x4a
	.zero		1
	.zero		1


	//----- nvinfo : EIATTR_EXIT_INSTR_OFFSETS
	.align		4
        /*0058*/ 	.byte	0x04, 0x1c
        /*005a*/ 	.short	(.L_18 - .L_17)


	//   ....[0]....
.L_17:
        /*005c*/ 	.word	0x000000c0


	//   ....[1]....
        /*0060*/ 	.word	0x000010c0


	//----- nvinfo : EIATTR_CRS_STACK_SIZE
	.align		4
.L_18:
        /*0064*/ 	.byte	0x04, 0x1e
        /*0066*/ 	.short	(.L_20 - .L_19)
.L_19:
        /*0068*/ 	.word	0x00000000


	//----- nvinfo : EIATTR_CBANK_PARAM_SIZE
	.align		4
.L_20:
        /*006c*/ 	.byte	0x03, 0x19
        /*006e*/ 	.short	0x001c


	//----- nvinfo : EIATTR_PARAM_CBANK
	.align		4
        /*0070*/ 	.byte	0x04, 0x0a
        /*0072*/ 	.short	(.L_22 - .L_21)
	.align		4
.L_21:
        /*0074*/ 	.word	index@(.nv.constant0._Z17matrixMultiplyGPUPfS_S_i)
        /*0078*/ 	.short	0x0380
        /*007a*/ 	.short	0x001c


	//----- nvinfo : EIATTR_SW_WAR
	.align		4
.L_22:
        /*007c*/ 	.byte	0x04, 0x36
        /*007e*/ 	.short	(.L_24 - .L_23)
.L_23:
        /*0080*/ 	.word	0x00000008
.L_24:


//--------------------- .nv.callgraph             --------------------------
	.section	.nv.callgraph,"",@"SHT_CUDA_CALLGRAPH"
	.align	4
	.sectionentsize	8
	.align		4
        /*0000*/ 	.word	0x00000000
	.align		4
        /*0004*/ 	.word	0xffffffff
	.align		4
        /*0008*/ 	.word	0x00000000
	.align		4
        /*000c*/ 	.word	0xfffffffe
	.align		4
        /*0010*/ 	.word	0x00000000
	.align		4
        /*0014*/ 	.word	0xfffffffd
	.align		4
        /*0018*/ 	.word	0x00000000
	.align		4
        /*001c*/ 	.word	0xfffffffc


//--------------------- .nv.constant4             --------------------------
	.section	.nv.constant4,"a",@progbits
	.align	8
	.align		8
.nv.constant4:
        /*0000*/ 	.dword	__cudart_i2opi_f


//--------------------- .text._Z17matrixMultiplyGPUPfS_S_i --------------------------
	.section	.text._Z17matrixMultiplyGPUPfS_S_i,"ax",@progbits
	.align	128
        .global         _Z17matrixMultiplyGPUPfS_S_i
        .type           _Z17matrixMultiplyGPUPfS_S_i,@function
        .size           _Z17matrixMultiplyGPUPfS_S_i,(.L_x_12 - _Z17matrixMultiplyGPUPfS_S_i)
        .other          _Z17matrixMultiplyGPUPfS_S_i,@"STO_CUDA_ENTRY STV_DEFAULT"
_Z17matrixMultiplyGPUPfS_S_i:
.text._Z17matrixMultiplyGPUPfS_S_i:
[----:B------:R-:W-:Y:S01]  /*0000*/  LDC R1, c[0x0][0x37c] ;  /* 0x0000df00ff017b82 */ /* 0x000fe20000000800 */
[----:B------:R-:W0:Y:S07]  /*0010*/  S2R R3, SR_TID.Y ;  /* 0x0000000000037919 */ /* 0x000e2e0000002200 */
[----:B------:R-:W0:Y:S01]  /*0020*/  LDC R8, c[0x0][0x364] ;  /* 0x0000d900ff087b82 */ /* 0x000e220000000800 */
[----:B------:R-:W1:Y:S01]  /*0030*/  LDCU UR6, c[0x0][0x398] ;  /* 0x00007300ff0677ac */ /* 0x000e620008000800 */
[----:B------:R-:W2:Y:S06]  /*0040*/  S2R R0, SR_TID.X ;  /* 0x0000000000007919 */ /* 0x000eac0000002100 */
[----:B------:R-:W0:Y:S08]  /*0050*/  S2UR UR4, SR_CTAID.Y ;  /* 0x00000000000479c3 */ /* 0x000e300000002600 */
[----:B------:R-:W2:Y:S08]  /*0060*/  S2UR UR5, SR_CTAID.X ;  /* 0x00000000000579c3 */ /* 0x000eb00000002500 */
[----:B------:R-:W2:Y:S01]  /*0070*/  LDC R9, c[0x0][0x360] ;  /* 0x0000d800ff097b82 */ /* 0x000ea20000000800 */
[----:B0-----:R-:W-:-:S02]  /*0080*/  IMAD R8, R8, UR4, R3 ;  /* 0x0000000408087c24 */ /* 0x001fc4000f8e0203 */
[----:B--2---:R-:W-:-:S05]  /*0090*/  IMAD R9, R9, UR5, R0 ;  /* 0x0000000509097c24 */ /* 0x004fca000f8e0200 */
[----:B------:R-:W-:-:S04]  /*00a0*/  VIMNMX R0, PT, PT, R8, R9, !PT ;  /* 0x0000000908007248 */ /* 0x000fc80007fe0100 */
[----:B-1----:R-:W-:-:S13]  /*00b0*/  ISETP.GE.AND P0, PT, R0, UR6, PT ;  /* 0x0000000600007c0c */ /* 0x002fda000bf06270 */
[----:B------:R-:W-:Y:S05]  /*00c0*/  @P0 EXIT ;  /* 0x000000000000094d */ /* 0x000fea0003800000 */
[----:B------:R-:W-:Y:S01]  /*00d0*/  IMAD.MOV.U32 R13, RZ, RZ, RZ ;  /* 0x000000ffff0d7224 */ /* 0x000fe200078e00ff */
[----:B------:R-:W0:Y:S01]  /*00e0*/  LDCU.64 UR8, c[0x0][0x358] ;  /* 0x00006b00ff0877ac */ /* 0x000e220008000a00 */
[----:B------:R-:W-:-:S05]  /*00f0*/  UMOV UR4, URZ ;  /* 0x000000ff00047c82 */ /* 0x000fca0008000000 */
.L_x_10:
[----:B------:R-:W1:Y:S08]  /*0100*/  LDC R10, c[0x0][0x398] ;  /* 0x0000e600ff0a7b82 */ /* 0x000e700000000800 */
[----:B------:R-:W2:Y:S08]  /*0110*/  LDC.64 R4, c[0x0][0x380] ;  /* 0x0000e000ff047b82 */ /* 0x000eb00000000a00 */
[----:B------:R-:W3:Y:S01]  /*0120*/  LDC.64 R2, c[0x0][0x388] ;  /* 0x0000e200ff027b82 */ /* 0x000ee20000000a00 */
[----:B-1----:R-:W-:-:S02]  /*0130*/  IMAD R7, R8, R10, UR4 ;  /* 0x0000000408077e24 */ /* 0x002fc4000f8e020a */
[----:B------:R-:W-:Y:S02]  /*0140*/  IMAD R15, R10, UR4, R9 ;  /* 0x000000040a0f7c24 */ /* 0x000fe4000f8e0209 */
[----:B--2---:R-:W-:-:S06]  /*0150*/  IMAD.WIDE.U32 R4, R7, 0x4, R4 ;  /* 0x0000000407047825 */ /* 0x004fcc00078e0004 */
[----:B0-----:R-:W2:Y:S01]  /*0160*/  LDG.E R4, desc[UR8][R4.64] ;  /* 0x0000000804047981 */ /* 0x001ea2000c1e1900 */
[----:B---3--:R-:W-:-:S05]  /*0170*/  IMAD.WIDE R14, R15, 0x4, R2 ;  /* 0x000000040f0e7825 */ /* 0x008fca00078e0202 */
[----:B------:R-:W2:Y:S01]  /*0180*/  LDG.E R12, desc[UR8][R14.64] ;  /* 0x000000080e0c7981 */ /* 0x000ea2000c1e1900 */
[----:B------:R-:W-:Y:S01]  /*0190*/  BSSY.RECONVERGENT B0, `(.L_x_0) ;  /* 0x000006b000007945 */ /* 0x000fe20003800200 */
[----:B--2---:R-:W-:-:S04]  /*01a0*/  FFMA R12, R4, R12, R13 ;  /* 0x0000000c040c7223 */ /* 0x004fc8000000000d */
[----:B------:R-:W-:-:S06]  /*01b0*/  FMUL R0, R12, 0.63661974668502807617 ;  /* 0x3f22f9830c007820 */ /* 0x000fcc0000400000 */
[----:B------:R-:W0:Y:S01]  /*01c0*/  F2I.NTZ R0, R0 ;  /* 0x0000000000007305 */ /* 0x000e220000203100 */
[----:B------:R-:W-:Y:S02]  /*01d0*/  FSETP.GE.AND P0, PT, |R12|, 105615, PT ;  /* 0x47ce47800c00780b */ /* 0x000fe40003f06200 */
[----:B0-----:R-:W-:-:S05]  /*01e0*/  I2FP.F32.S32 R3, R0 ;  /* 0x0000000000037245 */ /* 0x001fca0000201400 */
[----:B------:R-:W-:-:S04]  /*01f0*/  FFMA R2, R3, -1.5707962512969970703, R12 ;  /* 0xbfc90fda03027823 */ /* 0x000fc8000000000c */
[----:B------:R-:W-:-:S04]  /*0200*/  FFMA R2, R3, -7.5497894158615963534e-08, R2 ;  /* 0xb3a2216803027823 */ /* 0x000fc80000000002 */
[----:B------:R-:W-:Y:S01]  /*0210*/  FFMA R2, R3, -5.3903029534742383927e-15, R2 ;  /* 0xa7c234c503027823 */ /* 0x000fe20000000002 */
[----:B------:R-:W-:-:S03]  /*0220*/  IMAD.MOV.U32 R6, RZ, RZ, R0 ;  /* 0x000000ffff067224 */ /* 0x000fc600078e0000 */
[----:B------:R-:W-:Y:S01]  /*0230*/  IMAD.MOV.U32 R3, RZ, RZ, R2 ;  /* 0x000000ffff037224 */ /* 0x000fe200078e0002 */
[----:B------:R-:W-:Y:S06]  /*0240*/  @!P0 BRA `(.L_x_1) ;  /* 0x00000004007c8947 */ /* 0x000fec0003800000 */
[----:B------:R-:W-:-:S13]  /*0250*/  FSETP.NEU.AND P0, PT, |R12|, +INF , PT ;  /* 0x7f8000000c00780b */ /* 0x000fda0003f0d200 */
[----:B------:R-:W-:Y:S01]  /*0260*/  @!P0 FMUL R3, RZ, R12 ;  /* 0x0000000cff038220 */ /* 0x000fe20000400000 */
[----:B------:R-:W-:Y:S01]  /*0270*/  @!P0 IMAD.MOV.U32 R0, RZ, RZ, RZ ;  /* 0x000000ffff008224 */ /* 0x000fe200078e00ff */
[----:B------:R-:W-:Y:S06]  /*0280*/  @!P0 BRA `(.L_x_1) ;  /* 0x00000004006c8947 */ /* 0x000fec0003800000 */
[----:B------:R-:W-:Y:S02]  /*0290*/  IMAD.SHL.U32 R0, R12, 0x100, RZ ;  /* 0x000001000c007824 */ /* 0x000fe400078e00ff */
[----:B------:R-:W-:Y:S02]  /*02a0*/  HFMA2 R13, -RZ, RZ, 0, 0 ;  /* 0x00000000ff0d7431 */ /* 0x000fe400000001ff */
[----:B------:R-:W-:Y:S01]  /*02b0*/  IMAD.MOV.U32 R3, RZ, RZ, RZ ;  /* 0x000000ffff037224 */ /* 0x000fe200078e00ff */
[----:B------:R-:W0:Y:S01]  /*02c0*/  LDCU.64 UR10, c[0x4][URZ] ;  /* 0x01000000ff0a77ac */ /* 0x000e220008000a00 */
[----:B------:R-:W-:Y:S01]  /*02d0*/  LOP3.LUT R7, R0, 0x80000000, RZ, 0xfc, !PT ;  /* 0x8000000000077812 */ /* 0x000fe200078efcff */
[----:B------:R-:W-:Y:S01]  /*02e0*/  UMOV UR6, URZ ;  /* 0x000000ff00067c82 */ /* 0x000fe20008000000 */
[----:B------:R-:W-:-:S05]  /*02f0*/  UMOV UR5, URZ ;  /* 0x000000ff00057c82 */ /* 0x000fca0008000000 */
.L_x_2:
[----:B0-----:R-:W-:Y:S02]  /*0300*/  IMAD.U32 R14, RZ, RZ, UR10 ;  /* 0x0000000aff0e7e24 */ /* 0x001fe4000f8e00ff */
[----:B------:R-:W-:-:S05]  /*0310*/  IMAD.U32 R15, RZ, RZ, UR11 ;  /* 0x0000000bff0f7e24 */ /* 0x000fca000f8e00ff */
[----:B------:R-:W2:Y:S01]  /*0320*/  LDG.E.CONSTANT R4, desc[UR8][R14.64] ;  /* 0x000000080e047981 */ /* 0x000ea2000c1e9900 */
[----:B------:R-:W-:Y:S01]  /*0330*/  UIADD3 UR5, UPT, UPT, UR5, 0x1, URZ ;  /* 0x0000000105057890 */ /* 0x000fe2000fffe0ff */
[C---:B------:R-:W-:Y:S01]  /*0340*/  ISETP.EQ.AND P0, PT, R13.reuse, RZ, PT ;  /* 0x000000ff0d00720c */ /* 0x040fe20003f02270 */
[----:B------:R-:W-:Y:S01]  /*0350*/  UIADD3 UR10, UP1, UPT, UR10, 0x4, URZ ;  /* 0x000000040a0a7890 */ /* 0x000fe2000ff3e0ff */
[C---:B------:R-:W-:Y:S01]  /*0360*/  ISETP.EQ.AND P1, PT, R13.reuse, 0x4, PT ;  /* 0x000000040d00780c */ /* 0x040fe20003f22270 */
[----:B------:R-:W-:Y:S01]  /*0370*/  UISETP.NE.AND UP0, UPT, UR5, 0x6, UPT ;  /* 0x000000060500788c */ /* 0x000fe2000bf05270 */
[C---:B------:R-:W-:Y:S01]  /*0380*/  ISETP.EQ.AND P2, PT, R13.reuse, 0x8, PT ;  /* 0x000000080d00780c */ /* 0x040fe20003f42270 */
[----:B------:R-:W-:Y:S01]  /*0390*/  UIADD3.X UR11, UPT, UPT, URZ, UR11, URZ, UP1, !UPT ;  /* 0x0000000bff0b7290 */ /* 0x000fe20008ffe4ff */
[C---:B------:R-:W-:Y:S02]  /*03a0*/  ISETP.EQ.AND P3, PT, R13.reuse, 0xc, PT ;  /* 0x0000000c0d00780c */ /* 0x040fe40003f62270 */
[----:B------:R-:W-:-:S02]  /*03b0*/  ISETP.EQ.AND P4, PT, R13, 0x10, PT ;  /* 0x000000100d00780c */ /* 0x000fc40003f82270 */
[C---:B------:R-:W-:Y:S01]  /*03c0*/  ISETP.EQ.AND P5, PT, R13.reuse, 0x14, PT ;  /* 0x000000140d00780c */ /* 0x040fe20003fa2270 */
[----:B------:R-:W-:Y:S02]  /*03d0*/  VIADD R13, R13, 0x4 ;  /* 0x000000040d0d7836 */ /* 0x000fe40000000000 */
[----:B--2---:R-:W-:-:S03]  /*03e0*/  IMAD.WIDE.U32 R4, R4, R7, RZ ;  /* 0x0000000704047225 */ /* 0x004fc600078e00ff */
[----:B------:R-:W-:-:S04]  /*03f0*/  IADD3 R0, P6, PT, R4, R3, RZ ;  /* 0x0000000304007210 */ /* 0x000fc80007fde0ff */
[----:B------:R-:W-:Y:S01]  /*0400*/  IADD3.X R3, PT, PT, R5, UR6, RZ, P6, !PT ;  /* 0x0000000605037c10 */ /* 0x000fe2000b7fe4ff */
[--C-:B------:R-:W-:Y:S01]  /*0410*/  @P0 IMAD.MOV.U32 R11, RZ, RZ, R0.reuse ;  /* 0x000000ffff0b0224 */ /* 0x100fe200078e0000 */
[----:B------:R-:W-:Y:S01]  /*0420*/  @P4 MOV R20, R0 ;  /* 0x0000000000144202 */ /* 0x000fe20000000f00 */
[--C-:B------:R-:W-:Y:S02]  /*0430*/  @P1 IMAD.MOV.U32 R17, RZ, RZ, R0.reuse ;  /* 0x000000ffff111224 */ /* 0x100fe400078e0000 */
[--C-:B------:R-:W-:Y:S02]  /*0440*/  @P2 IMAD.MOV.U32 R18, RZ, RZ, R0.reuse ;  /* 0x000000ffff122224 */ /* 0x100fe400078e0000 */
[--C-:B------:R-:W-:Y:S02]  /*0450*/  @P3 IMAD.MOV.U32 R19, RZ, RZ, R0.reuse ;  /* 0x000000ffff133224 */ /* 0x100fe400078e0000 */
[----:B------:R-:W-:Y:S01]  /*0460*/  @P5 IMAD.MOV.U32 R21, RZ, RZ, R0 ;  /* 0x000000ffff155224 */ /* 0x000fe200078e0000 */
[----:B------:R-:W-:Y:S06]  /*0470*/  BRA.U UP0, `(.L_x_2) ;  /* 0xfffffffd00a07547 */ /* 0x000fec000b83ffff */
[----:B------:R-:W-:Y:S01]  /*0480*/  SHF.R.U32.HI R4, RZ, 0x17, R12 ;  /* 0x00000017ff047819 */ /* 0x000fe2000001160c */
[----:B------:R-:W-:Y:S03]  /*0490*/  BSSY.RECONVERGENT B1, `(.L_x_3) ;  /* 0x0000028000017945 */ /* 0x000fe60003800200 */
[C---:B------:R-:W-:Y:S02]  /*04a0*/  LOP3.LUT R0, R4.reuse, 0xe0, RZ, 0xc0, !PT ;  /* 0x000000e004007812 */ /* 0x040fe400078ec0ff */
[----:B------:R-:W-:-:S03]  /*04b0*/  LOP3.LUT P6, RZ, R4, 0x1f, RZ, 0xc0, !PT ;  /* 0x0000001f04ff7812 */ /* 0x000fc600078cc0ff */
[----:B------:R-:W-:-:S05]  /*04c0*/  VIADD R0, R0, 0xffffff80 ;  /* 0xffffff8000007836 */ /* 0x000fca0000000000 */
[----:B------:R-:W-:-:S05]  /*04d0*/  SHF.R.U32.HI R0, RZ, 0x5, R0 ;  /* 0x00000005ff007819 */ /* 0x000fca0000011600 */
[----:B------:R-:W-:-:S05]  /*04e0*/  IMAD.U32 R7, R0, -0x4, RZ ;  /* 0xfffffffc00077824 */ /* 0x000fca00078e00ff */
[C---:B------:R-:W-:Y:S02]  /*04f0*/  ISETP.EQ.AND P3, PT, R7.reuse, -0x18, PT ;  /* 0xffffffe80700780c */ /* 0x040fe40003f62270 */
[C---:B------:R-:W-:Y:S02]  /*0500*/  ISETP.EQ.AND P4, PT, R7.reuse, -0x14, PT ;  /* 0xffffffec0700780c */ /* 0x040fe40003f82270 */
[C---:B------:R-:W-:Y:S02]  /*0510*/  ISETP.EQ.AND P2, PT, R7.reuse, -0x10, PT ;  /* 0xfffffff00700780c */ /* 0x040fe40003f42270 */
[C---:B------:R-:W-:Y:S02]  /*0520*/  ISETP.EQ.AND P1, PT, R7.reuse, -0xc, PT ;  /* 0xfffffff40700780c */ /* 0x040fe40003f22270 */
[C---:B------:R-:W-:Y:S02]  /*0530*/  ISETP.EQ.AND P0, PT, R7.reuse, -0x8, PT ;  /* 0xfffffff80700780c */ /* 0x040fe40003f02270 */
[----:B------:R-:W-:-:S03]  /*0540*/  ISETP.EQ.AND P5, PT, R7, RZ, PT ;  /* 0x000000ff0700720c */ /* 0x000fc60003fa2270 */
[----:B------:R-:W-:Y:S01]  /*0550*/  @P3 IMAD.MOV.U32 R0, RZ, RZ, R11 ;  /* 0x000000ffff003224 */ /* 0x000fe200078e000b */
[C---:B------:R-:W-:Y:S01]  /*0560*/  ISETP.EQ.AND P3, PT, R7.reuse, -0x4, PT ;  /* 0xfffffffc0700780c */ /* 0x040fe20003f62270 */
[--C-:B------:R-:W-:Y:S01]  /*0570*/  @P4 IMAD.MOV.U32 R0, RZ, RZ, R17.reuse ;  /* 0x000000ffff004224 */ /* 0x100fe200078e0011 */
[----:B------:R-:W-:Y:S01]  /*0580*/  @P4 MOV R5, R11 ;  /* 0x0000000b00054202 */ /* 0x000fe20000000f00 */
[----:B------:R-:W-:Y:S01]  /*0590*/  @P2 IMAD.MOV.U32 R5, RZ, RZ, R17 ;  /* 0x000000ffff052224 */ /* 0x000fe200078e0011 */
[----:B------:R-:W-:Y:S01]  /*05a0*/  ISETP.EQ.AND P4, PT, R7, 0x4, PT ;  /* 0x000000040700780c */ /* 0x000fe20003f82270 */
[--C-:B------:R-:W-:Y:S02]  /*05b0*/  @P2 IMAD.MOV.U32 R0, RZ, RZ, R18.reuse ;  /* 0x000000ffff002224 */ /* 0x100fe400078e0012 */
[----:B------:R-:W-:Y:S01]  /*05c0*/  @P1 IMAD.MOV.U32 R5, RZ, RZ, R18 ;  /* 0x000000ffff051224 */ /* 0x000fe200078e0012 */
[----:B------:R-:W-:Y:S01]  /*05d0*/  @P0 MOV R5, R19 ;  /* 0x0000001300050202 */ /* 0x000fe20000000f00 */
[----:B------:R-:W-:-:S02]  /*05e0*/  @P1 IMAD.MOV.U32 R0, RZ, RZ, R19 ;  /* 0x000000ffff001224 */ /* 0x000fc400078e0013 */
[--C-:B------:R-:W-:Y:S02]  /*05f0*/  @P0 IMAD.MOV.U32 R0, RZ, RZ, R20.reuse ;  /* 0x000000ffff000224 */ /* 0x100fe400078e0014 */
[----:B------:R-:W-:Y:S02]  /*0600*/  @P3 IMAD.MOV.U32 R5, RZ, RZ, R20 ;  /* 0x000000ffff053224 */ /* 0x000fe400078e0014 */
[--C-:B------:R-:W-:Y:S02]  /*0610*/  @P3 IMAD.MOV.U32 R0, RZ, RZ, R21.reuse ;  /* 0x000000ffff003224 */ /* 0x100fe400078e0015 */
[----:B------:R-:W-:Y:S01]  /*0620*/  @P5 IMAD.MOV.U32 R5, RZ, RZ, R21 ;  /* 0x000000ffff055224 */ /* 0x000fe200078e0015 */
[----:B------:R-:W-:Y:S01]  /*0630*/  @P4 MOV R5, R3 ;  /* 0x0000000300054202 */ /* 0x000fe20000000f00 */
[----:B------:R-:W-:Y:S01]  /*0640*/  @P5 IMAD.MOV.U32 R0, RZ, RZ, R3 ;  /* 0x000000ffff005224 */ /* 0x000fe200078e0003 */
[----:B------:R-:W-:Y:S06]  /*0650*/  @!P6 BRA `(.L_x_4) ;  /* 0x00000000002ce947 */ /* 0x000fec0003800000 */
[----:B------:R-:W-:Y:S01]  /*0660*/  @P2 IMAD.MOV.U32 R14, RZ, RZ, R11 ;  /* 0x000000ffff0e2224 */ /* 0x000fe200078e000b */
[----:B------:R-:W-:Y:S01]  /*0670*/  LOP3.LUT R4, R4, 0x1f, RZ, 0xc0, !PT ;  /* 0x0000001f04047812 */ /* 0x000fe200078ec0ff */
[----:B------:R-:W-:Y:S02]  /*0680*/  @P1 IMAD.MOV.U32 R14, RZ, RZ, R17 ;  /* 0x000000ffff0e1224 */ /* 0x000fe400078e0011 */
[----:B------:R-:W-:Y:S01]  /*0690*/  @P0 IMAD.MOV.U32 R14, RZ, RZ, R18 ;  /* 0x000000ffff0e0224 */ /* 0x000fe200078e0012 */
[----:B------:R-:W-:Y:S01]  /*06a0*/  ISETP.EQ.AND P0, PT, R7, 0x8, PT ;  /* 0x000000080700780c */ /* 0x000fe20003f02270 */
[----:B------:R-:W-:Y:S01]  /*06b0*/  @P3 IMAD.MOV.U32 R14, RZ, RZ, R19 ;  /* 0x000000ffff0e3224 */ /* 0x000fe200078e0013 */
[----:B------:R-:W-:Y:S01]  /*06c0*/  SHF.L.W.U32.HI R0, R5, R4, R0 ;  /* 0x0000000405007219 */ /* 0x000fe20000010e00 */
[----:B------:R-:W-:Y:S01]  /*06d0*/  @P5 IMAD.MOV.U32 R14, RZ, RZ, R20 ;  /* 0x000000ffff0e5224 */ /* 0x000fe200078e0014 */
[----:B------:R-:W-:-:S09]  /*06e0*/  @P4 MOV R14, R21 ;  /* 0x00000015000e4202 */ /* 0x000fd20000000f00 */
[----:B------:R-:W-:-:S05]  /*06f0*/  @P0 IMAD.MOV.U32 R14, RZ, RZ, R3 ;  /* 0x000000ffff0e0224 */ /* 0x000fca00078e0003 */
[----:B------:R-:W-:-:S07]  /*0700*/  SHF.L.W.U32.HI R5, R14, R4, R5 ;  /* 0x000000040e057219 */ /* 0x000fce0000010e05 */
.L_x_4:
[----:B------:R-:W-:Y:S05]  /*0710*/  BSYNC.RECONVERGENT B1 ;  /* 0x0000000000017941 */ /* 0x000fea0003800200 */
.L_x_3:
[C---:B------:R-:W-:Y:S01]  /*0720*/  SHF.L.W.U32.HI R3, R5.reuse, 0x2, R0 ;  /* 0x0000000205037819 */ /* 0x040fe20000010e00 */
[----:B------:R-:W-:Y:S01]  /*0730*/  IMAD.SHL.U32 R5, R5, 0x4, RZ ;  /* 0x0000000405057824 */ /* 0x000fe200078e00ff */
[----:B------:R-:W-:Y:S01]  /*0740*/  UMOV UR6, 0x54442d19 ;  /* 0x54442d1900067882 */ /* 0x000fe20000000000 */
[----:B------:R-:W-:Y:S01]  /*0750*/  UMOV UR7, 0x3bf921fb ;  /* 0x3bf921fb00077882 */ /* 0x000fe20000000000 */
[----:B------:R-:W-:Y:S02]  /*0760*/  SHF.R.S32.HI R14, RZ, 0x1f, R3 ;  /* 0x0000001fff0e7819 */ /* 0x000fe40000011403 */
[----:B------:R-:W-:Y:S02]  /*0770*/  ISETP.GE.AND P0, PT, R12, RZ, PT ;  /* 0x000000ff0c00720c */ /* 0x000fe40003f06270 */
[C---:B------:R-:W-:Y:S02]  /*0780*/  LOP3.LUT R4, R14.reuse, R5, RZ, 0x3c, !PT ;  /* 0x000000050e047212 */ /* 0x040fe400078e3cff */
[----:B------:R-:W-:-:S02]  /*0790*/  LOP3.LUT R5, R14, R3, RZ, 0x3c, !PT ;  /* 0x000000030e057212 */ /* 0x000fc400078e3cff */
[----:B------:R-:W-:Y:S02]  /*07a0*/  SHF.R.U32.HI R0, RZ, 0x1e, R0 ;  /* 0x0000001eff007819 */ /* 0x000fe40000011600 */
[C---:B------:R-:W-:Y:S02]  /*07b0*/  LOP3.LUT R7, R3.reuse, R12, RZ, 0x3c, !PT ;  /* 0x0000000c03077212 */ /* 0x040fe400078e3cff */
[----:B------:R-:W0:Y:S01]  /*07c0*/  I2F.F64.S64 R4, R4 ;  /* 0x0000000400047312 */ /* 0x000e220000301c00 */
[----:B------:R-:W-:Y:S02]  /*07d0*/  LEA.HI R0, R3, R0, RZ, 0x1 ;  /* 0x0000000003007211 */ /* 0x000fe400078f08ff */
[----:B------:R-:W-:-:S03]  /*07e0*/  ISETP.GE.AND P1, PT, R7, RZ, PT ;  /* 0x000000ff0700720c */ /* 0x000fc60003f26270 */
[----:B------:R-:W-:-:S04]  /*07f0*/  IMAD.MOV R3, RZ, RZ, -R0 ;  /* 0x000000ffff037224 */ /* 0x000fc800078e0a00 */
[----:B------:R-:W-:Y:S01]  /*0800*/  @!P0 IMAD.MOV.U32 R0, RZ, RZ, R3 ;  /* 0x000000ffff008224 */ /* 0x000fe200078e0003 */
[----:B0-----:R-:W-:-:S10]  /*0810*/  DMUL R14, R4, UR6 ;  /* 0x00000006040e7c28 */ /* 0x001fd40008000000 */
[----:B------:R-:W0:Y:S02]  /*0820*/  F2F.F32.F64 R14, R14 ;  /* 0x0000000e000e7310 */ /* 0x000e240000301000 */
[----:B0-----:R-:W-:-:S07]  /*0830*/  FSEL R3, -R14, R14, !P1 ;  /* 0x0000000e0e037208 */ /* 0x001fce0004800100 */
.L_x_1:
[----:B------:R-:W-:Y:S05]  /*0840*/  BSYNC.RECONVERGENT B0 ;  /* 0x0000000000007941 */ /* 0x000fea0003800200 */
.L_x_0:
[----:B------:R-:W-:Y:S02]  /*0850*/  IMAD.MOV.U32 R16, RZ, RZ, 0x37cbac00 ;  /* 0x37cbac00ff107424 */ /* 0x000fe400078e00ff */
[----:B------:R-:W-:Y:S01]  /*0860*/  FMUL R5, R3, R3 ;  /* 0x0000000303057220 */ /* 0x000fe20000400000 */
[C---:B------:R-:W-:Y:S01]  /*0870*/  LOP3.LUT R7, R0.reuse, 0x1, RZ, 0xc0, !PT ;  /* 0x0000000100077812 */ /* 0x040fe200078ec0ff */
[----:B------:R-:W-:Y:S01]  /*0880*/  IMAD.MOV.U32 R14, RZ, RZ, 0x3effffff ;  /* 0x3effffffff0e7424 */ /* 0x000fe200078e00ff */
[----:B------:R-:W-:Y:S01]  /*0890*/  MOV R15, 0x3d2aaabb ;  /* 0x3d2aaabb000f7802 */ /* 0x000fe20000000f00 */
[----:B------:R-:W-:Y:S01]  /*08a0*/  FFMA R4, R5, R16, -0.0013887860113754868507 ;  /* 0xbab607ed05047423 */ /* 0x000fe20000000010 */
[----:B------:R-:W-:Y:S01]  /*08b0*/  ISETP.NE.U32.AND P0, PT, R7, 0x1, PT ;  /* 0x000000010700780c */ /* 0x000fe20003f05070 */
[----:B------:R-:W-:Y:S01]  /*08c0*/  BSSY.RECONVERGENT B0, `(.L_x_5) ;  /* 0x0000068000007945 */ /* 0x000fe20003800200 */
[----:B------:R-:W-:Y:S02]  /*08d0*/  LOP3.LUT P1, RZ, R0, 0x2, RZ, 0xc0, !PT ;  /* 0x0000000200ff7812 */ /* 0x000fe4000782c0ff */
[----:B------:R-:W-:-:S02]  /*08e0*/  FSEL R4, R4, -0.00019574658654164522886, !P0 ;  /* 0xb94d415304047808 */ /* 0x000fc40004000000 */
[----:B------:R-:W-:Y:S02]  /*08f0*/  FSEL R22, R15, 0.0083327032625675201416, !P0 ;  /* 0x3c0885e40f167808 */ /* 0x000fe40004000000 */
[----:B------:R-:W-:Y:S02]  /*0900*/  FSEL R0, R3, 1, P0 ;  /* 0x3f80000003007808 */ /* 0x000fe40000000000 */
[----:B------:R-:W-:Y:S01]  /*0910*/  FSEL R3, -R14, -0.16666662693023681641, !P0 ;  /* 0xbe2aaaa80e037808 */ /* 0x000fe20004000100 */
[C---:B------:R-:W-:Y:S01]  /*0920*/  FFMA R4, R5.reuse, R4, R22 ;  /* 0x0000000405047223 */ /* 0x040fe20000000016 */
[----:B------:R-:W-:Y:S01]  /*0930*/  FSETP.GE.AND P0, PT, |R12|, 105615, PT ;  /* 0x47ce47800c00780b */ /* 0x000fe20003f06200 */
[C---:B------:R-:W-:Y:S02]  /*0940*/  FFMA R13, R5.reuse, R0, RZ ;  /* 0x00000000050d7223 */ /* 0x040fe400000000ff */
[----:B------:R-:W-:-:S04]  /*0950*/  FFMA R3, R5, R4, R3 ;  /* 0x0000000405037223 */ /* 0x000fc80000000003 */
[----:B------:R-:W-:-:S04]  /*0960*/  FFMA R13, R13, R3, R0 ;  /* 0x000000030d0d7223 */ /* 0x000fc80000000000 */
[----:B------:R-:W-:Y:S02]  /*0970*/  @P1 FADD R13, RZ, -R13 ;  /* 0x8000000dff0d1221 */ /* 0x000fe40000000000 */
[----:B------:R-:W-:Y:S05]  /*0980*/  @!P0 BRA `(.L_x_6) ;  /* 0x00000004006c8947 */ /* 0x000fea0003800000 */
[----:B------:R-:W-:-:S13]  /*0990*/  FSETP.NEU.AND P0, PT, |R12|, +INF , PT ;  /* 0x7f8000000c00780b */ /* 0x000fda0003f0d200 */
[----:B------:R-:W-:Y:S01]  /*09a0*/  @!P0 FMUL R2, RZ, R12 ;  /* 0x0000000cff028220 */ /* 0x000fe20000400000 */
[----:B------:R-:W-:Y:S01]  /*09b0*/  @!P0 IMAD.MOV.U32 R6, RZ, RZ, RZ ;  /* 0x000000ffff068224 */ /* 0x000fe200078e00ff */
[----:B------:R-:W-:Y:S06]  /*09c0*/  @!P0 BRA `(.L_x_6) ;  /* 0x00000004005c8947 */ /* 0x000fec0003800000 */
[----:B------:R-:W0:Y:S01]  /*09d0*/  LDC.64 R2, c[0x4][RZ] ;  /* 0x01000000ff027b82 */ /* 0x000e220000000a00 */
[----:B------:R-:W-:Y:S01]  /*09e0*/  IMAD.SHL.U32 R0, R12, 0x100, RZ ;  /* 0x000001000c007824 */ /* 0x000fe200078e00ff */
[----:B------:R-:W-:Y:S01]  /*09f0*/  UMOV UR5, URZ ;  /* 0x000000ff00057c82 */ /* 0x000fe20008000000 */
[----:B------:R-:W-:Y:S02]  /*0a00*/  IMAD.MOV.U32 R23, RZ, RZ, RZ ;  /* 0x000000ffff177224 */ /* 0x000fe400078e00ff */
[----:B------:R-:W-:Y:S01]  /*0a10*/  IMAD.MOV.U32 R25, RZ, RZ, RZ ;  /* 0x000000ffff197224 */ /* 0x000fe200078e00ff */
[----:B------:R-:W-:-:S07]  /*0a20*/  LOP3.LUT R27, R0, 0x80000000, RZ, 0xfc, !PT ;  /* 0x80000000001b7812 */ /* 0x000fce00078efcff */
.L_x_7:
[----:B0-----:R-:W-:-:S06]  /*0a30*/  IMAD.WIDE.U32 R4, R25, 0x4, R2 ;  /* 0x0000000419047825 */ /* 0x001fcc00078e0002 */
[----:B------:R-:W2:Y:S01]  /*0a40*/  LDG.E.CONSTANT R4, desc[UR8][R4.64] ;  /* 0x0000000804047981 */ /* 0x000ea2000c1e9900 */
[C---:B------:R-:W-:Y:S01]  /*0a50*/  SHF.L.U32 R0, R25.reuse, 0x2, RZ ;  /* 0x0000000219007819 */ /* 0x040fe200000006ff */
[----:B------:R-:W-:-:S03]  /*0a60*/  VIADD R25, R25, 0x1 ;  /* 0x0000000119197836 */ /* 0x000fc60000000000 */
[C---:B------:R-:W-:Y:S02]  /*0a70*/  ISETP.EQ.AND P0, PT, R0.reuse, RZ, PT ;  /* 0x000000ff0000720c */ /* 0x040fe40003f02270 */
[C---:B------:R-:W-:Y:S02]  /*0a80*/  ISETP.EQ.AND P5, PT, R0.reuse, 0x4, PT ;  /* 0x000000040000780c */ /* 0x040fe40003fa2270 */
[C---:B------:R-:W-:Y:S02]  /*0a90*/  ISETP.EQ.AND P4, PT, R0.reuse, 0x8, PT ;  /* 0x000000080000780c */ /* 0x040fe40003f82270 */
[C---:B------:R-:W-:Y:S02]  /*0aa0*/  ISETP.EQ.AND P3, PT, R0.reuse, 0xc, PT ;  /* 0x0000000c0000780c */ /* 0x040fe40003f62270 */
[C---:B------:R-:W-:Y:S02]  /*0ab0*/  ISETP.EQ.AND P2, PT, R0.reuse, 0x10, PT ;  /* 0x000000100000780c */ /* 0x040fe40003f42270 */
[----:B------:R-:W-:Y:S01]  /*0ac0*/  ISETP.EQ.AND P1, PT, R0, 0x14, PT ;  /* 0x000000140000780c */ /* 0x000fe20003f22270 */
[----:B--2---:R-:W-:-:S03]  /*0ad0*/  IMAD.WIDE.U32 R6, R4, R27, RZ ;  /* 0x0000001b04067225 */ /* 0x004fc600078e00ff */
[----:B------:R-:W-:-:S04]  /*0ae0*/  IADD3 R0, P6, PT, R6, R23, RZ ;  /* 0x0000001706007210 */ /* 0x000fc80007fde0ff */
[----:B------:R-:W-:Y:S01]  /*0af0*/  IADD3.X R23, PT, PT, R7, UR5, RZ, P6, !PT ;  /* 0x0000000507177c10 */ /* 0x000fe2000b7fe4ff */
[--C-:B------:R-:W-:Y:S01]  /*0b00*/  @P0 IMAD.MOV.U32 R11, RZ, RZ, R0.reuse ;  /* 0x000000ffff0b0224 */ /* 0x100fe200078e0000 */
[----:B------:R-:W-:Y:S01]  /*0b10*/  ISETP.NE.AND P6, PT, R25, 0x6, PT ;  /* 0x000000061900780c */ /* 0x000fe20003fc5270 */
[--C-:B------:R-:W-:Y:S01]  /*0b20*/  @P5 IMAD.MOV.U32 R17, RZ, RZ, R0.reuse ;  /* 0x000000ffff115224 */ /* 0x100fe200078e0000 */
[----:B------:R-:W-:Y:S01]  /*0b30*/  @P2 MOV R20, R0 ;  /* 0x0000000000142202 */ /* 0x000fe20000000f00 */
[--C-:B------:R-:W-:Y:S02]  /*0b40*/  @P4 IMAD.MOV.U32 R18, RZ, RZ, R0.reuse ;  /* 0x000000ffff124224 */ /* 0x100fe400078e0000 */
[--C-:B------:R-:W-:Y:S02]  /*0b50*/  @P3 IMAD.MOV.U32 R19, RZ, RZ, R0.reuse ;  /* 0x000000ffff133224 */ /* 0x100fe400078e0000 */
[----:B------:R-:W-:-:S06]  /*0b60*/  @P1 IMAD.MOV.U32 R21, RZ, RZ, R0 ;  /* 0x000000ffff151224 */ /* 0x000fcc00078e0000 */
[----:B------:R-:W-:Y:S05]  /*0b70*/  @P6 BRA `(.L_x_7) ;  /* 0xfffffffc00ac6947 */ /* 0x000fea000383ffff */
        /* <DEDUP_REMOVED lines=12> */
[----:B------:R-:W-:-:S03]  /*0c40*/  ISETP.EQ.AND P5, PT, R5, 0x4, PT ;  /* 0x000000040500780c */ /* 0x000fc60003fa2270 */
[--C-:B------:R-:W-:Y:S01]  /*0c50*/  @P3 IMAD.MOV.U32 R0, RZ, RZ, R11.reuse ;  /* 0x000000ffff003224 */ /* 0x100fe200078e000b */
[C---:B------:R-:W-:Y:S01]  /*0c60*/  ISETP.EQ.AND P3, PT, R5.reuse, -0x4, PT ;  /* 0xfffffffc0500780c */ /* 0x040fe20003f62270 */
[----:B------:R-:W-:Y:S01]  /*0c70*/  @P4 IMAD.MOV.U32 R2, RZ, RZ, R11 ;  /* 0x000000ffff024224 */ /* 0x000fe200078e000b */
[----:B------:R-:W-:Y:S01]  /*0c80*/  @P4 MOV R0, R17 ;  /* 0x0000001100004202 */ /* 0x000fe20000000f00 */
[----:B------:R-:W-:Y:S01]  /*0c90*/  @P2 IMAD.MOV.U32 R2, RZ, RZ, R17 ;  /* 0x000000ffff022224 */ /* 0x000fe200078e0011 */
[----:B------:R-:W-:Y:S01]  /*0ca0*/  ISETP.EQ.AND P4, PT, R5, RZ, PT ;  /* 0x000000ff0500720c */ /* 0x000fe20003f82270 */
[--C-:B------:R-:W-:Y:S02]  /*0cb0*/  @P2 IMAD.MOV.U32 R0, RZ, RZ, R18.reuse ;  /* 0x000000ffff002224 */ /* 0x100fe400078e0012 */
[----:B------:R-:W-:Y:S02]  /*0cc0*/  @P1 IMAD.MOV.U32 R2, RZ, RZ, R18 ;  /* 0x000000ffff021224 */ /* 0x000fe400078e0012 */
[--C-:B------:R-:W-:Y:S01]  /*0cd0*/  @P1 IMAD.MOV.U32 R0, RZ, RZ, R19.reuse ;  /* 0x000000ffff001224 */ /* 0x100fe200078e0013 */
[----:B------:R-:W-:Y:S01]  /*0ce0*/  @P0 MOV R0, R20 ;  /* 0x0000001400000202 */ /* 0x000fe20000000f00 */
[----:B------:R-:W-:-:S02]  /*0cf0*/  @P0 IMAD.MOV.U32 R2, RZ, RZ, R19 ;  /* 0x000000ffff020224 */ /* 0x000fc400078e0013 */
[----:B------:R-:W-:Y:S02]  /*0d00*/  @P3 IMAD.MOV.U32 R2, RZ, RZ, R20 ;  /* 0x000000ffff023224 */ /* 0x000fe400078e0014 */
[--C-:B------:R-:W-:Y:S02]  /*0d10*/  @P3 IMAD.MOV.U32 R0, RZ, RZ, R21.reuse ;  /* 0x000000ffff003224 */ /* 0x100fe400078e0015 */
[----:B------:R-:W-:Y:S02]  /*0d20*/  @P4 IMAD.MOV.U32 R2, RZ, RZ, R21 ;  /* 0x000000ffff024224 */ /* 0x000fe400078e0015 */
[--C-:B------:R-:W-:Y:S02]  /*0d30*/  @P4 IMAD.MOV.U32 R0, RZ, RZ, R23.reuse ;  /* 0x000000ffff004224 */ /* 0x100fe400078e0017 */
[----:B------:R-:W-:Y:S01]  /*0d40*/  @P5 IMAD.MOV.U32 R2, RZ, RZ, R23 ;  /* 0x000000ffff025224 */ /* 0x000fe200078e0017 */
[----:B------:R-:W-:Y:S06]  /*0d50*/  @!P6 BRA `(.L_x_9) ;  /* 0x00000000002ce947 */ /* 0x000fec0003800000 */
[----:B------:R-:W-:Y:S01]  /*0d60*/  @P2 MOV R3, R11 ;  /* 0x0000000b00032202 */ /* 0x000fe20000000f00 */
[----:B------:R-:W-:Y:S02]  /*0d70*/  @P1 IMAD.MOV.U32 R3, RZ, RZ, R17 ;  /* 0x000000ffff031224 */ /* 0x000fe400078e0011 */
[----:B------:R-:W-:Y:S01]  /*0d80*/  @P0 IMAD.MOV.U32 R3, RZ, RZ, R18 ;  /* 0x000000ffff030224 */ /* 0x000fe200078e0012 */
[----:B------:R-:W-:Y:S01]  /*0d90*/  ISETP.EQ.AND P0, PT, R5, 0x8, PT ;  /* 0x000000080500780c */ /* 0x000fe20003f02270 */
[----:B------:R-:W-:Y:S01]  /*0da0*/  @P3 IMAD.MOV.U32 R3, RZ, RZ, R19 ;  /* 0x000000ffff033224 */ /* 0x000fe200078e0013 */
[----:B------:R-:W-:Y:S01]  /*0db0*/  LOP3.LUT R5, R4, 0x1f, RZ, 0xc0, !PT ;  /* 0x0000001f04057812 */ /* 0x000fe200078ec0ff */
[----:B------:R-:W-:Y:S02]  /*0dc0*/  @P4 IMAD.MOV.U32 R3, RZ, RZ, R20 ;  /* 0x000000ffff034224 */ /* 0x000fe400078e0014 */
[----:B------:R-:W-:Y:S01]  /*0dd0*/  @P5 IMAD.MOV.U32 R3, RZ, RZ, R21 ;  /* 0x000000ffff035224 */ /* 0x000fe200078e0015 */
[----:B------:R-:W-:-:S07]  /*0de0*/  SHF.L.W.U32.HI R0, R2, R5, R0 ;  /* 0x0000000502007219 */ /* 0x000fce0000010e00 */
[----:B------:R-:W-:-:S04]  /*0df0*/  @P0 MOV R3, R23 ;  /* 0x0000001700030202 */ /* 0x000fc80000000f00 */
[----:B------:R-:W-:-:S07]  /*0e00*/  SHF.L.W.U32.HI R2, R3, R5, R2 ;  /* 0x0000000503027219 */ /* 0x000fce0000010e02 */
.L_x_9:
[----:B------:R-:W-:Y:S05]  /*0e10*/  BSYNC.RECONVERGENT B1 ;  /* 0x0000000000017941 */ /* 0x000fea0003800200 */
.L_x_8:
        /* <DEDUP_REMOVED lines=18> */
.L_x_6:
[----:B------:R-:W-:Y:S05]  /*0f40*/  BSYNC.RECONVERGENT B0 ;  /* 0x0000000000007941 */ /* 0x000fea0003800200 */
.L_x_5:
[----:B------:R-:W-:Y:S01]  /*0f50*/  FMUL R3, R2, R2 ;  /* 0x0000000202037220 */ /* 0x000fe20000400000 */
[C---:B------:R-:W-:Y:S01]  /*0f60*/  LOP3.LUT R0, R6.reuse, 0x1, RZ, 0xc0, !PT ;  /* 0x0000000106007812 */ /* 0x040fe200078ec0ff */
[----:B------:R-:W-:Y:S01]  /*0f70*/  VIADD R6, R6, 0x1 ;  /* 0x0000000106067836 */ /* 0x000fe20000000000 */
[----:B------:R-:W-:Y:S01]  /*0f80*/  UIADD3 UR4, UPT, UPT, UR4, 0x1, URZ ;  /* 0x0000000104047890 */ /* 0x000fe2000fffe0ff */
[----:B------:R-:W-:Y:S01]  /*0f90*/  FFMA R16, R3, R16, -0.0013887860113754868507 ;  /* 0xbab607ed03107423 */ /* 0x000fe20000000010 */
[----:B------:R-:W-:Y:S02]  /*0fa0*/  ISETP.NE.U32.AND P0, PT, R0, 0x1, PT ;  /* 0x000000010000780c */ /* 0x000fe40003f05070 */
[----:B------:R-:W-:Y:S02]  /*0fb0*/  LOP3.LUT P1, RZ, R6, 0x2, RZ, 0xc0, !PT ;  /* 0x0000000206ff7812 */ /* 0x000fe4000782c0ff */
[----:B------:R-:W-:Y:S02]  /*0fc0*/  FSEL R0, R15, 0.0083327032625675201416, P0 ;  /* 0x3c0885e40f007808 */ /* 0x000fe40000000000 */
[----:B------:R-:W-:-:S02]  /*0fd0*/  FSEL R16, R16, -0.00019574658654164522886, P0 ;  /* 0xb94d415310107808 */ /* 0x000fc40000000000 */
[----:B------:R-:W-:-:S03]  /*0fe0*/  FSEL R5, -R14, -0.16666662693023681641, P0 ;  /* 0xbe2aaaa80e057808 */ /* 0x000fc60000000100 */
[C---:B------:R-:W-:Y:S01]  /*0ff0*/  FFMA R16, R3.reuse, R16, R0 ;  /* 0x0000001003107223 */ /* 0x040fe20000000000 */
[----:B------:R-:W-:Y:S02]  /*1000*/  FSEL R0, R2, 1, !P0 ;  /* 0x3f80000002007808 */ /* 0x000fe40004000000 */
[----:B------:R-:W-:Y:S01]  /*1010*/  ISETP.NE.AND P0, PT, R10, UR4, PT ;  /* 0x000000040a007c0c */ /* 0x000fe2000bf05270 */
[C---:B------:R-:W-:Y:S02]  /*1020*/  FFMA R5, R3.reuse, R16, R5 ;  /* 0x0000001003057223 */ /* 0x040fe40000000005 */
[----:B------:R-:W-:-:S04]  /*1030*/  FFMA R3, R3, R0, RZ ;  /* 0x0000000003037223 */ /* 0x000fc800000000ff */
[----:B------:R-:W-:-:S04]  /*1040*/  FFMA R0, R3, R5, R0 ;  /* 0x0000000503007223 */ /* 0x000fc80000000000 */
[----:B------:R-:W-:-:S04]  /*1050*/  @P1 FADD R0, RZ, -R0 ;  /* 0x80000000ff001221 */ /* 0x000fc80000000000 */
[----:B------:R-:W-:Y:S01]  /*1060*/  FADD R13, R13, R0 ;  /* 0x000000000d0d7221 */ /* 0x000fe20000000000 */
[----:B------:R-:W-:Y:S06]  /*1070*/  @P0 BRA `(.L_x_10) ;  /* 0xfffffff000200947 */ /* 0x000fec000383ffff */
[----:B------:R-:W0:Y:S01]  /*1080*/  LDC.64 R2, c[0x0][0x390] ;  /* 0x0000e400ff027b82 */ /* 0x000e220000000a00 */
[----:B------:R-:W-:-:S04]  /*1090*/  IMAD R9, R8, R10, R9 ;  /* 0x0000000a08097224 */ /* 0x000fc800078e0209 */
[----:B0-----:R-:W-:-:S05]  /*10a0*/  IMAD.WIDE R2, R9, 0x4, R2 ;  /* 0x0000000409027825 */ /* 0x001fca00078e0202 */
[----:B------:R-:W-:Y:S01]  /*10b0*/  STG.E desc[UR8][R2.64], R13 ;  /* 0x0000000d02007986 */ /* 0x000fe2000c101908 */
[----:B------:R-:W-:Y:S05]  /*10c0*/  EXIT ;  /* 0x000000000000794d */ /* 0x000fea0003800000 */
.L_x_11:
[----:B------:R-:W-:-:S00]  /*10d0*/  BRA `(.L_x_11) ;  /* 0xfffffffc00fc7947 */ /* 0x000fc0000383ffff */
[----:B------:R-:W-:-:S00]  /*10e0*/  NOP ;  /* 0x0000000000007918 */ /* 0x000fc00000000000 */
        /* <DEDUP_REMOVED lines=9> */
.L_x_12:


//--------------------- .nv.global.init           --------------------------
	.section	.nv.global.init,"aw",@progbits
	.align	4
.nv.global.init:
	.type		__cudart_i2opi_f,@object
	.size		__cudart_i2opi_f,(.L_0 - __cudart_i2opi_f)
__cudart_i2opi_f:
        /*0000*/ 	.byte	0x41, 0x90, 0x43, 0x3c, 0x99, 0x95, 0x62, 0xdb, 0xc0, 0xdd, 0x34, 0xf5, 0xd1, 0x57, 0x27, 0xfc
        /*0010*/ 	.byte	0x29, 0x15, 0x44, 0x4e, 0x6e, 0x83, 0xf9, 0xa2
.L_0:


//--------------------- .nv.shared.reserved.0     --------------------------
	.section	.nv.shared.reserved.0,"aw",@nobits
	.weak		__nv_reservedSMEM_offset_0_alias
	.size		__nv_reservedSMEM_offset_0_alias, 0, 64
	.other		__nv_reservedSMEM_offset_0_alias,@"STO_CUDA_RESERVED_SHARED STV_DEFAULT"
__nv_reservedSMEM_offset_0_alias:
	.zero		0
	.zero		64


//--------------------- .nv.constant0._Z17matrixMultiplyGPUPfS_S_i --------------------------
	.section	.nv.constant0._Z17matrixMultiplyGPUPfS_S_i,"a",@progbits
	.sectionflags	@""
	.align	4
.nv.constant0._Z17matrixMultiplyGPUPfS_S_i:
	.zero		924


//--------------------- SYMBOLS --------------------------

	.type		.nv.reservedSmem.offset0,@object
	.size		.nv.reservedSmem.offset0,0x4
